//
// Generated by NVIDIA NVVM Compiler
//
// Compiler Build ID: CL-36424714
// Cuda compilation tools, release 13.0, V13.0.88
// Based on NVVM 20.0.0
//

.version 9.0
.target sm_100
.address_size 64

	// .globl	_Z6kernelPA2_dPdS1_

.visible .entry _Z6kernelPA2_dPdS1_(
	.param .u64 .ptr .align 1 _Z6kernelPA2_dPdS1__param_0,
	.param .u64 .ptr .align 1 _Z6kernelPA2_dPdS1__param_1,
	.param .u64 .ptr .align 1 _Z6kernelPA2_dPdS1__param_2
)
{
	.reg .pred 	%p<3>;
	.reg .b32 	%r<5>;
	.reg .b64 	%rd<11>;
	.reg .b64 	%fd<31>;

	ld.param.u64 	%rd1, [_Z6kernelPA2_dPdS1__param_0];
	ld.param.u64 	%rd2, [_Z6kernelPA2_dPdS1__param_1];
	ld.param.u64 	%rd3, [_Z6kernelPA2_dPdS1__param_2];
	mov.u32 	%r3, %ctaid.x;
	mov.u32 	%r4, %ntid.x;
	mov.u32 	%r1, %tid.x;
	mad.lo.s32 	%r2, %r3, %r4, %r1;
	setp.gt.s32 	%p1, %r2, 9;
	mov.f64 	%fd26, 0d0000000000000000;
	mov.f64 	%fd27, %fd26;
	mov.f64 	%fd28, %fd26;
	mov.f64 	%fd29, %fd26;
	mov.f64 	%fd30, %fd26;
	@%p1 bra 	$L__BB0_2;
	cvta.to.global.u64 	%rd4, %rd1;
	cvta.to.global.u64 	%rd5, %rd2;
	mul.wide.s32 	%rd6, %r2, 16;
	add.s64 	%rd7, %rd4, %rd6;
	mul.wide.s32 	%rd8, %r2, 8;
	add.s64 	%rd9, %rd5, %rd8;
	ld.global.f64 	%fd12, [%rd9];
	ld.global.f64 	%fd13, [%rd7+8];
	ld.global.f64 	%fd14, [%rd7];
	mul.f64 	%fd28, %fd14, %fd14;
	fma.rn.f64 	%fd27, %fd14, %fd13, 0d0000000000000000;
	fma.rn.f64 	%fd30, %fd14, %fd12, 0d0000000000000000;
	mul.f64 	%fd26, %fd13, %fd13;
	fma.rn.f64 	%fd29, %fd13, %fd12, 0d0000000000000000;
$L__BB0_2:
	bar.sync 	0;
	setp.ne.s32 	%p2, %r1, 0;
	@%p2 bra 	$L__BB0_4;
	cvta.to.global.u64 	%rd10, %rd3;
	mul.f64 	%fd15, %fd28, %fd26;
	mul.f64 	%fd16, %fd27, %fd27;
	sub.f64 	%fd17, %fd15, %fd16;
	mul.f64 	%fd18, %fd26, %fd30;
	mul.f64 	%fd19, %fd27, %fd29;
	sub.f64 	%fd20, %fd18, %fd19;
	div.rn.f64 	%fd21, %fd20, %fd17;
	st.global.f64 	[%rd10], %fd21;
	mul.f64 	%fd22, %fd29, %fd28;
	mul.f64 	%fd23, %fd27, %fd30;
	sub.f64 	%fd24, %fd22, %fd23;
	div.rn.f64 	%fd25, %fd24, %fd17;
	st.global.f64 	[%rd10+8], %fd25;
$L__BB0_4:
	ret;

}


// ===== COMPILED SASS (sm_100) =====

	.target	sm_100

	.elftype	@"ET_EXEC"


//--------------------- .note.nv.tkinfo           --------------------------
	.section	.note.nv.tkinfo,"",@"SHT_NOTE"
	.sectionflags	@"SHF_NOTE_NV_TKINFO"
	.tkinfo
        /*0018*/ 	.word	0x00000002
        /*0030*/ 	.string	""
        /*0030*/ 	.string	"ptxas"
        /*0030*/ 	.string	"Cuda compilation tools, release 13.0, V13.0.88"
        /*0030*/ 	.string	"Build cuda_13.0.r13.0/compiler.36424714_0"
        /*0030*/ 	.string	"-arch sm_100 -m 64 "



//--------------------- .note.nv.cuinfo           --------------------------
	.section	.note.nv.cuinfo,"",@"SHT_NOTE"
	.sectionflags	@"SHF_NOTE_NV_CUINFO"
        /*0018*/ 	.short	0x0002
        /*001a*/ 	.short	0x0064
        /*001c*/ 	.short	0x0082
	.zero		2


//--------------------- .nv.info                  --------------------------
	.section	.nv.info,"",@"SHT_CUDA_INFO"
	.align	4


	//----- nvinfo : EIATTR_REGCOUNT
	.align		4
        /*0000*/ 	.byte	0x04, 0x2f
        /*0002*/ 	.short	(.L_1 - .L_0)
	.align		4
.L_0:
        /*0004*/ 	.word	index@(_Z6kernelPA2_dPdS1_)
        /*0008*/ 	.word	0x00000020


	//----- nvinfo : EIATTR_FRAME_SIZE
	.align		4
.L_1:
        /*000c*/ 	.byte	0x04, 0x11
        /*000e*/ 	.short	(.L_3 - .L_2)
	.align		4
.L_2:
        /*0010*/ 	.word	index@($__internal_0_$__cuda_sm20_div_rn_f64_full)
        /*0014*/ 	.word	0x00000000


	//----- nvinfo : EIATTR_FRAME_SIZE
	.align		4
.L_3:
        /*0018*/ 	.byte	0x04, 0x11
        /*001a*/ 	.short	(.L_5 - .L_4)
	.align		4
.L_4:
        /*001c*/ 	.word	index@(_Z6kernelPA2_dPdS1_)
        /*0020*/ 	.word	0x00000000


	//----- nvinfo : EIATTR_MIN_STACK_SIZE
	.align		4
.L_5:
        /*0024*/ 	.byte	0x04, 0x12
        /*0026*/ 	.short	(.L_7 - .L_6)
	.align		4
.L_6:
        /*0028*/ 	.word	index@(_Z6kernelPA2_dPdS1_)
        /*002c*/ 	.word	0x00000000
.L_7:


//--------------------- .nv.compat                --------------------------
	.section	.nv.compat,"",@"SHT_CUDA_COMPAT_INFO"
	.align	4
        /*0000*/ 	.byte	0x02, 0x09, 0x00, 0x00, 0x02, 0x02, 0x01, 0x00, 0x02, 0x05, 0x05, 0x00, 0x03, 0x07, 0x01, 0x01
        /*0010*/ 	.byte	0x02, 0x03, 0x00, 0x00, 0x02, 0x06, 0x01, 0x00, 0x04, 0x0b, 0x08, 0x00, 0x01, 0x00, 0x00, 0x00
        /*0020*/ 	.byte	0x00, 0x00, 0x00, 0x00


//--------------------- .nv.info._Z6kernelPA2_dPdS1_ --------------------------
	.section	.nv.info._Z6kernelPA2_dPdS1_,"",@"SHT_CUDA_INFO"
	.sectionflags	@""
	.align	4


	//----- nvinfo : EIATTR_CUDA_API_VERSION
	.align		4
        /*0000*/ 	.byte	0x04, 0x37
        /*0002*/ 	.short	(.L_9 - .L_8)
.L_8:
        /*0004*/ 	.word	0x00000082


	//----- nvinfo : EIATTR_KPARAM_INFO
	.align		4
.L_9:
        /*0008*/ 	.byte	0x04, 0x17
        /*000a*/ 	.short	(.L_11 - .L_10)
.L_10:
        /*000c*/ 	.word	0x00000000
        /*0010*/ 	.short	0x0002
        /*0012*/ 	.short	0x0010
        /*0014*/ 	.byte	0x00, 0xf5, 0x21, 0x00


	//----- nvinfo : EIATTR_KPARAM_INFO
	.align		4
.L_11:
        /*0018*/ 	.byte	0x04, 0x17
        /*001a*/ 	.short	(.L_13 - .L_12)
.L_12:
        /*001c*/ 	.word	0x00000000
        /*0020*/ 	.short	0x0001
        /*0022*/ 	.short	0x0008
        /*0024*/ 	.byte	0x00, 0xf5, 0x21, 0x00


	//----- nvinfo : EIATTR_KPARAM_INFO
	.align		4
.L_13:
        /*0028*/ 	.byte	0x04, 0x17
        /*002a*/ 	.short	(.L_15 - .L_14)
.L_14:
        /*002c*/ 	.word	0x00000000
        /*0030*/ 	.short	0x0000
        /*0032*/ 	.short	0x0000
        /*0034*/ 	.byte	0x00, 0xf5, 0x21, 0x00


	//----- nvinfo : EIATTR_SPARSE_MMA_MASK
	.align		4
.L_15:
        /*0038*/ 	.byte	0x03, 0x50
        /*003a*/ 	.short	0x0000


	//----- nvinfo : EIATTR_MAXREG_COUNT
	.align		4
        /*003c*/ 	.byte	0x03, 0x1b
        /*003e*/ 	.short	0x00ff


	//----- nvinfo : EIATTR_NUM_BARRIERS
	.align		4
        /*0040*/ 	.byte	0x02, 0x4c
        /*0042*/ 	.byte	0x01
	.zero		1


	//----- nvinfo : EIATTR_MERCURY_ISA_VERSION
	.align		4
        /*0044*/ 	.byte	0x03, 0x5f
        /*0046*/ 	.short	0x0101


	//----- nvinfo : EIATTR_VRC_CTA_INIT_COUNT
	.align		4
        /*0048*/ 	.byte	0x02, 0x4a
	.zero		1
	.zero		1


	//----- nvinfo : EIATTR_EXIT_INSTR_OFFSETS
	.align		4
        /*004c*/ 	.byte	0x04, 0x1c
        /*004e*/ 	.short	(.L_17 - .L_16)


	//   ....[0]....
.L_16:
        /*0050*/ 	.word	0x00000160


	//   ....[1]....
        /*0054*/ 	.word	0x00000510


	//----- nvinfo : EIATTR_CRS_STACK_SIZE
	.align		4
.L_17:
        /*0058*/ 	.byte	0x04, 0x1e
        /*005a*/ 	.short	(.L_19 - .L_18)
.L_18:
        /*005c*/ 	.word	0x00000000


	//----- nvinfo : EIATTR_CBANK_PARAM_SIZE
	.align		4
.L_19:
        /*0060*/ 	.byte	0x03, 0x19
        /*0062*/ 	.short	0x0018


	//----- nvinfo : EIATTR_PARAM_CBANK
	.align		4
        /*0064*/ 	.byte	0x04, 0x0a
        /*0066*/ 	.short	(.L_21 - .L_20)
	.align		4
.L_20:
        /*0068*/ 	.word	index@(.nv.constant0._Z6kernelPA2_dPdS1_)
        /*006c*/ 	.short	0x0380
        /*006e*/ 	.short	0x0018


	//----- nvinfo : EIATTR_SW_WAR
	.align		4
.L_21:
        /*0070*/ 	.byte	0x04, 0x36
        /*0072*/ 	.short	(.L_23 - .L_22)
.L_22:
        /*0074*/ 	.word	0x00000008
.L_23:


//--------------------- .nv.callgraph             --------------------------
	.section	.nv.callgraph,"",@"SHT_CUDA_CALLGRAPH"
	.align	4
	.sectionentsize	8
	.align		4
        /*0000*/ 	.word	0x00000000
	.align		4
        /*0004*/ 	.word	0xffffffff
	.align		4
        /*0008*/ 	.word	0x00000000
	.align		4
        /*000c*/ 	.word	0xfffffffe
	.align		4
        /*0010*/ 	.word	0x00000000
	.align		4
        /*0014*/ 	.word	0xfffffffd
	.align		4
        /*0018*/ 	.word	0x00000000
	.align		4
        /*001c*/ 	.word	0xfffffffc


//--------------------- .text._Z6kernelPA2_dPdS1_ --------------------------
	.section	.text._Z6kernelPA2_dPdS1_,"ax",@progbits
	.align	128
        .global         _Z6kernelPA2_dPdS1_
        .type           _Z6kernelPA2_dPdS1_,@function
        .size           _Z6kernelPA2_dPdS1_,(.L_x_10 - _Z6kernelPA2_dPdS1_)
        .other          _Z6kernelPA2_dPdS1_,@"STO_CUDA_ENTRY STV_DEFAULT"
_Z6kernelPA2_dPdS1_:
.text._Z6kernelPA2_dPdS1_:
[----:B------:R-:W-:Y:S01]  /*0000*/  LDC R1, c[0x0][0x37c] ;  /* 0x0000df00ff017b82 */ /* 0x000fe20000000800 */
[----:B------:R-:W0:Y:S07]  /*0010*/  S2R R0, SR_TID.X ;  /* 0x0000000000007919 */ /* 0x000e2e0000002100 */
[----:B------:R-:W0:Y:S08]  /*0020*/  S2UR UR4, SR_CTAID.X ;  /* 0x00000000000479c3 */ /* 0x000e300000002500 */
[----:B------:R-:W0:Y:S08]  /*0030*/  LDC R3, c[0x0][0x360] ;  /* 0x0000d800ff037b82 */ /* 0x000e300000000800 */
[----:B------:R-:W1:Y:S08]  /*0040*/  LDC.64 R10, c[0x0][0x380] ;  /* 0x0000e000ff0a7b82 */ /* 0x000e700000000a00 */
[----:B------:R-:W2:Y:S01]  /*0050*/  LDC.64 R8, c[0x0][0x388] ;  /* 0x0000e200ff087b82 */ /* 0x000ea20000000a00 */
[----:B0-----:R-:W-:Y:S01]  /*0060*/  IMAD R3, R3, UR4, R0 ;  /* 0x0000000403037c24 */ /* 0x001fe2000f8e0200 */
[----:B------:R-:W0:Y:S04]  /*0070*/  LDCU.64 UR4, c[0x0][0x358] ;  /* 0x00006b00ff0477ac */ /* 0x000e280008000a00 */
[----:B------:R-:W-:-:S13]  /*0080*/  ISETP.GT.AND P0, PT, R3, 0x9, PT ;  /* 0x000000090300780c */ /* 0x000fda0003f04270 */
[----:B-1----:R-:W-:-:S05]  /*0090*/  @!P0 IMAD.WIDE R10, R3, 0x10, R10 ;  /* 0x00000010030a8825 */ /* 0x002fca00078e020a */
[----:B0-----:R-:W3:Y:S04]  /*00a0*/  @!P0 LDG.E.64 R6, desc[UR4][R10.64+0x8] ;  /* 0x000008040a068981 */ /* 0x001ee8000c1e1b00 */
[----:B------:R-:W4:Y:S01]  /*00b0*/  @!P0 LDG.E.64 R4, desc[UR4][R10.64] ;  /* 0x000000040a048981 */ /* 0x000f22000c1e1b00 */
[----:B--2---:R-:W-:-:S06]  /*00c0*/  @!P0 IMAD.WIDE R8, R3, 0x8, R8 ;  /* 0x0000000803088825 */ /* 0x004fcc00078e0208 */
[----:B------:R-:W5:Y:S01]  /*00d0*/  @!P0 LDG.E.64 R8, desc[UR4][R8.64] ;  /* 0x0000000408088981 */ /* 0x000f62000c1e1b00 */
[----:B------:R-:W-:Y:S01]  /*00e0*/  BAR.SYNC.DEFER_BLOCKING 0x0 ;  /* 0x0000000000007b1d */ /* 0x000fe20000010000 */
[----:B------:R-:W-:Y:S02]  /*00f0*/  ISETP.NE.AND P1, PT, R0, RZ, PT ;  /* 0x000000ff0000720c */ /* 0x000fe40003f25270 */
[----:B------:R-:W-:Y:S02]  /*0100*/  CS2R R2, SRZ ;  /* 0x0000000000027805 */ /* 0x000fe4000001ff00 */
[----:B------:R-:W-:Y:S02]  /*0110*/  CS2R R18, SRZ ;  /* 0x0000000000127805 */ /* 0x000fe4000001ff00 */
[----:B------:R-:W-:Y:S01]  /*0120*/  CS2R R16, SRZ ;  /* 0x0000000000107805 */ /* 0x000fe2000001ff00 */
[C---:B---3--:R-:W-:Y:S02]  /*0130*/  @!P0 DMUL R2, R6.reuse, R6 ;  /* 0x0000000606028228 */ /* 0x048fe40000000000 */
[----:B----4-:R-:W-:-:S02]  /*0140*/  @!P0 DFMA R18, R6, R4, RZ ;  /* 0x000000040612822b */ /* 0x010fc400000000ff */
[----:B------:R-:W-:Y:S02]  /*0150*/  @!P0 DMUL R16, R4, R4 ;  /* 0x0000000404108228 */ /* 0x000fe40000000000 */
[----:B------:R-:W-:Y:S09]  /*0160*/  @P1 EXIT ;  /* 0x000000000000194d */ /* 0x000ff20003800000 */
[----:B------:R-:W-:Y:S01]  /*0170*/  DMUL R14, R18, R18 ;  /* 0x00000012120e7228 */ /* 0x000fe20000000000 */
[----:B------:R-:W-:Y:S01]  /*0180*/  IMAD.MOV.U32 R20, RZ, RZ, 0x1 ;  /* 0x00000001ff147424 */ /* 0x000fe200078e00ff */
[----:B------:R-:W-:Y:S01]  /*0190*/  CS2R R12, SRZ ;  /* 0x00000000000c7805 */ /* 0x000fe2000001ff00 */
[----:B-----5:R-:W-:Y:S01]  /*01a0*/  @!P0 DFMA R12, R8, R6, RZ ;  /* 0x00000006080c822b */ /* 0x020fe200000000ff */
[----:B------:R-:W-:Y:S04]  /*01b0*/  BSSY.RECONVERGENT B0, `(.L_x_0) ;  /* 0x0000019000007945 */ /* 0x000fe80003800200 */
[----:B------:R-:W-:-:S06]  /*01c0*/  DFMA R14, R16, R2, -R14 ;  /* 0x00000002100e722b */ /* 0x000fcc000000080e */
[----:B------:R-:W0:Y:S02]  /*01d0*/  MUFU.RCP64H R21, R15 ;  /* 0x0000000f00157308 */ /* 0x000e240000001800 */
[----:B0-----:R-:W-:-:S08]  /*01e0*/  DFMA R10, -R14, R20, 1 ;  /* 0x3ff000000e0a742b */ /* 0x001fd00000000114 */
[----:B------:R-:W-:Y:S01]  /*01f0*/  DFMA R22, R10, R10, R10 ;  /* 0x0000000a0a16722b */ /* 0x000fe2000000000a */
[----:B------:R-:W-:Y:S01]  /*0200*/  CS2R R10, SRZ ;  /* 0x00000000000a7805 */ /* 0x000fe2000001ff00 */
[----:B------:R-:W-:Y:S02]  /*0210*/  @!P0 DFMA R10, R8, R4, RZ ;  /* 0x00000004080a822b */ /* 0x000fe400000000ff */
[----:B------:R-:W-:-:S04]  /*0220*/  DMUL R4, R12, R18 ;  /* 0x000000120c047228 */ /* 0x000fc80000000000 */
[----:B------:R-:W-:-:S04]  /*0230*/  DFMA R22, R20, R22, R20 ;  /* 0x000000161416722b */ /* 0x000fc80000000014 */
[----:B------:R-:W-:-:S04]  /*0240*/  DFMA R8, R10, R2, -R4 ;  /* 0x000000020a08722b */ /* 0x000fc80000000804 */
[----:B------:R-:W-:-:S06]  /*0250*/  DFMA R6, -R14, R22, 1 ;  /* 0x3ff000000e06742b */ /* 0x000fcc0000000116 */
[----:B------:R-:W-:Y:S02]  /*0260*/  FSETP.GEU.AND P1, PT, |R9|, 6.5827683646048100446e-37, PT ;  /* 0x036000000900780b */ /* 0x000fe40003f2e200 */
[----:B------:R-:W-:-:S08]  /*0270*/  DFMA R6, R22, R6, R22 ;  /* 0x000000061606722b */ /* 0x000fd00000000016 */
[----:B------:R-:W-:-:S08]  /*0280*/  DMUL R2, R8, R6 ;  /* 0x0000000608027228 */ /* 0x000fd00000000000 */
[----:B------:R-:W-:-:S08]  /*0290*/  DFMA R4, -R14, R2, R8 ;  /* 0x000000020e04722b */ /* 0x000fd00000000108 */
[----:B------:R-:W-:-:S10]  /*02a0*/  DFMA R2, R6, R4, R2 ;  /* 0x000000040602722b */ /* 0x000fd40000000002 */
[----:B------:R-:W-:-:S05]  /*02b0*/  FFMA R0, RZ, R15, R3 ;  /* 0x0000000fff007223 */ /* 0x000fca0000000003 */
[----:B------:R-:W-:-:S13]  /*02c0*/  FSETP.GT.AND P0, PT, |R0|, 1.469367938527859385e-39, PT ;  /* 0x001000000000780b */ /* 0x000fda0003f04200 */
[----:B------:R-:W-:Y:S05]  /*02d0*/  @P0 BRA P1, `(.L_x_1) ;  /* 0x0000000000180947 */ /* 0x000fea0000800000 */
[----:B------:R-:W-:Y:S01]  /*02e0*/  IMAD.MOV.U32 R4, RZ, RZ, R14 ;  /* 0x000000ffff047224 */ /* 0x000fe200078e000e */
[----:B------:R-:W-:Y:S01]  /*02f0*/  MOV R0, 0x320 ;  /* 0x0000032000007802 */ /* 0x000fe20000000f00 */
[----:B------:R-:W-:-:S07]  /*0300*/  IMAD.MOV.U32 R5, RZ, RZ, R15 ;  /* 0x000000ffff057224 */ /* 0x000fce00078e000f */
[----:B------:R-:W-:Y:S05]  /*0310*/  CALL.REL.NOINC `($__internal_0_$__cuda_sm20_div_rn_f64_full) ;  /* 0x0000000000807944 */ /* 0x000fea0003c00000 */
[----:B------:R-:W-:Y:S02]  /*0320*/  IMAD.MOV.U32 R2, RZ, RZ, R4 ;  /* 0x000000ffff027224 */ /* 0x000fe400078e0004 */
[----:B------:R-:W-:-:S07]  /*0330*/  IMAD.MOV.U32 R3, RZ, RZ, R5 ;  /* 0x000000ffff037224 */ /* 0x000fce00078e0005 */
.L_x_1:
[----:B------:R-:W-:Y:S05]  /*0340*/  BSYNC.RECONVERGENT B0 ;  /* 0x0000000000007941 */ /* 0x000fea0003800200 */
.L_x_0:
[----:B------:R-:W0:Y:S01]  /*0350*/  MUFU.RCP64H R5, R15 ;  /* 0x0000000f00057308 */ /* 0x000e220000001800 */
[----:B------:R-:W-:Y:S01]  /*0360*/  IMAD.MOV.U32 R4, RZ, RZ, 0x1 ;  /* 0x00000001ff047424 */ /* 0x000fe200078e00ff */
[----:B------:R-:W-:Y:S01]  /*0370*/  DMUL R10, R10, R18 ;  /* 0x000000120a0a7228 */ /* 0x000fe20000000000 */
[----:B------:R-:W-:Y:S07]  /*0380*/  BSSY.RECONVERGENT B0, `(.L_x_2) ;  /* 0x0000016000007945 */ /* 0x000fee0003800200 */
[----:B------:R-:W-:-:S02]  /*0390*/  DFMA R10, R12, R16, -R10 ;  /* 0x000000100c0a722b */ /* 0x000fc4000000080a */
[----:B0-----:R-:W-:-:S08]  /*03a0*/  DFMA R6, -R14, R4, 1 ;  /* 0x3ff000000e06742b */ /* 0x001fd00000000104 */
[----:B------:R-:W-:Y:S01]  /*03b0*/  FSETP.GEU.AND P1, PT, |R11|, 6.5827683646048100446e-37, PT ;  /* 0x036000000b00780b */ /* 0x000fe20003f2e200 */
[----:B------:R-:W-:-:S08]  /*03c0*/  DFMA R6, R6, R6, R6 ;  /* 0x000000060606722b */ /* 0x000fd00000000006 */
[----:B------:R-:W-:-:S08]  /*03d0*/  DFMA R6, R4, R6, R4 ;  /* 0x000000060406722b */ /* 0x000fd00000000004 */
[----:B------:R-:W-:-:S08]  /*03e0*/  DFMA R4, -R14, R6, 1 ;  /* 0x3ff000000e04742b */ /* 0x000fd00000000106 */
[----:B------:R-:W-:Y:S01]  /*03f0*/  DFMA R12, R6, R4, R6 ;  /* 0x00000004060c722b */ /* 0x000fe20000000006 */
[----:B------:R-:W0:Y:S07]  /*0400*/  LDC.64 R6, c[0x0][0x390] ;  /* 0x0000e400ff067b82 */ /* 0x000e2e0000000a00 */
[----:B------:R-:W-:-:S08]  /*0410*/  DMUL R4, R12, R10 ;  /* 0x0000000a0c047228 */ /* 0x000fd00000000000 */
[----:B------:R-:W-:-:S08]  /*0420*/  DFMA R8, -R14, R4, R10 ;  /* 0x000000040e08722b */ /* 0x000fd0000000010a */
[----:B------:R-:W-:Y:S01]  /*0430*/  DFMA R4, R12, R8, R4 ;  /* 0x000000080c04722b */ /* 0x000fe20000000004 */
[----:B0-----:R0:W-:Y:S09]  /*0440*/  STG.E.64 desc[UR4][R6.64], R2 ;  /* 0x0000000206007986 */ /* 0x0011f2000c101b04 */
[----:B------:R-:W-:-:S05]  /*0450*/  FFMA R0, RZ, R15, R5 ;  /* 0x0000000fff007223 */ /* 0x000fca0000000005 */
[----:B------:R-:W-:-:S13]  /*0460*/  FSETP.GT.AND P0, PT, |R0|, 1.469367938527859385e-39, PT ;  /* 0x001000000000780b */ /* 0x000fda0003f04200 */
[----:B0-----:R-:W-:Y:S05]  /*0470*/  @P0 BRA P1, `(.L_x_3) ;  /* 0x0000000000180947 */ /* 0x001fea0000800000 */
[----:B------:R-:W-:Y:S01]  /*0480*/  IMAD.MOV.U32 R8, RZ, RZ, R10 ;  /* 0x000000ffff087224 */ /* 0x000fe200078e000a */
[----:B------:R-:W-:Y:S01]  /*0490*/  MOV R0, 0x4e0 ;  /* 0x000004e000007802 */ /* 0x000fe20000000f00 */
[----:B------:R-:W-:Y:S02]  /*04a0*/  IMAD.MOV.U32 R9, RZ, RZ, R11 ;  /* 0x000000ffff097224 */ /* 0x000fe400078e000b */
[----:B------:R-:W-:Y:S02]  /*04b0*/  IMAD.MOV.U32 R4, RZ, RZ, R14 ;  /* 0x000000ffff047224 */ /* 0x000fe400078e000e */
[----:B------:R-:W-:-:S07]  /*04c0*/  IMAD.MOV.U32 R5, RZ, RZ, R15 ;  /* 0x000000ffff057224 */ /* 0x000fce00078e000f */
[----:B------:R-:W-:Y:S05]  /*04d0*/  CALL.REL.NOINC `($__internal_0_$__cuda_sm20_div_rn_f64_full) ;  /* 0x0000000000107944 */ /* 0x000fea0003c00000 */
.L_x_3:
[----:B------:R-:W-:Y:S05]  /*04e0*/  BSYNC.RECONVERGENT B0 ;  /* 0x0000000000007941 */ /* 0x000fea0003800200 */
.L_x_2:
[----:B------:R-:W0:Y:S02]  /*04f0*/  LDC.64 R2, c[0x0][0x390] ;  /* 0x0000e400ff027b82 */ /* 0x000e240000000a00 */
[----:B0-----:R-:W-:Y:S01]  /*0500*/  STG.E.64 desc[UR4][R2.64+0x8], R4 ;  /* 0x0000080402007986 */ /* 0x001fe2000c101b04 */
[----:B------:R-:W-:Y:S05]  /*0510*/  EXIT ;  /* 0x000000000000794d */ /* 0x000fea0003800000 */
        .weak           $__internal_0_$__cuda_sm20_div_rn_f64_full
        .type           $__internal_0_$__cuda_sm20_div_rn_f64_full,@function
        .size           $__internal_0_$__cuda_sm20_div_rn_f64_full,(.L_x_10 - $__internal_0_$__cuda_sm20_div_rn_f64_full)
$__internal_0_$__cuda_sm20_div_rn_f64_full:
[----:B------:R-:W-:Y:S01]  /*0520*/  FSETP.GEU.AND P2, PT, |R9|, 1.469367938527859385e-39, PT ;  /* 0x001000000900780b */ /* 0x000fe20003f4e200 */
[----:B------:R-:W-:Y:S01]  /*0530*/  IMAD.MOV.U32 R20, RZ, RZ, R8 ;  /* 0x000000ffff147224 */ /* 0x000fe200078e0008 */
[C---:B------:R-:W-:Y:S01]  /*0540*/  FSETP.GEU.AND P0, PT, |R5|.reuse, 1.469367938527859385e-39, PT ;  /* 0x001000000500780b */ /* 0x040fe20003f0e200 */
[----:B------:R-:W-:Y:S01]  /*0550*/  IMAD.MOV.U32 R22, RZ, RZ, 0x1 ;  /* 0x00000001ff167424 */ /* 0x000fe200078e00ff */
[----:B------:R-:W-:Y:S01]  /*0560*/  LOP3.LUT R6, R5, 0x800fffff, RZ, 0xc0, !PT ;  /* 0x800fffff05067812 */ /* 0x000fe200078ec0ff */
[----:B------:R-:W-:Y:S01]  /*0570*/  BSSY.RECONVERGENT B1, `(.L_x_4) ;  /* 0x0000052000017945 */ /* 0x000fe20003800200 */
[----:B------:R-:W-:Y:S02]  /*0580*/  LOP3.LUT R2, R9, 0x7ff00000, RZ, 0xc0, !PT ;  /* 0x7ff0000009027812 */ /* 0x000fe400078ec0ff */
[----:B------:R-:W-:Y:S01]  /*0590*/  LOP3.LUT R7, R6, 0x3ff00000, RZ, 0xfc, !PT ;  /* 0x3ff0000006077812 */ /* 0x000fe200078efcff */
[----:B------:R-:W-:Y:S01]  /*05a0*/  IMAD.MOV.U32 R6, RZ, RZ, R4 ;  /* 0x000000ffff067224 */ /* 0x000fe200078e0004 */
[----:B------:R-:W-:-:S03]  /*05b0*/  LOP3.LUT R29, R5, 0x7ff00000, RZ, 0xc0, !PT ;  /* 0x7ff00000051d7812 */ /* 0x000fc600078ec0ff */
[----:B------:R-:W-:Y:S01]  /*05c0*/  @!P2 LOP3.LUT R3, R5, 0x7ff00000, RZ, 0xc0, !PT ;  /* 0x7ff000000503a812 */ /* 0x000fe200078ec0ff */
[----:B------:R-:W-:Y:S01]  /*05d0*/  @!P2 IMAD.MOV.U32 R24, RZ, RZ, RZ ;  /* 0x000000ffff18a224 */ /* 0x000fe200078e00ff */
[----:B------:R-:W-:Y:S01]  /*05e0*/  @!P0 DMUL R6, R4, 8.98846567431157953865e+307 ;  /* 0x7fe0000004068828 */ /* 0x000fe20000000000 */
[C---:B------:R-:W-:Y:S02]  /*05f0*/  ISETP.GE.U32.AND P1, PT, R2.reuse, R29, PT ;  /* 0x0000001d0200720c */ /* 0x040fe40003f26070 */
[----:B------:R-:W-:Y:S01]  /*0600*/  @!P2 ISETP.GE.U32.AND P3, PT, R2, R3, PT ;  /* 0x000000030200a20c */ /* 0x000fe20003f66070 */
[----:B------:R-:W-:Y:S02]  /*0610*/  IMAD.MOV.U32 R3, RZ, RZ, 0x1ca00000 ;  /* 0x1ca00000ff037424 */ /* 0x000fe400078e00ff */
[----:B------:R-:W0:Y:S03]  /*0620*/  MUFU.RCP64H R23, R7 ;  /* 0x0000000700177308 */ /* 0x000e260000001800 */
[----:B------:R-:W-:-:S02]  /*0630*/  @!P2 SEL R25, R3, 0x63400000, !P3 ;  /* 0x634000000319a807 */ /* 0x000fc40005800000 */
[----:B------:R-:W-:Y:S02]  /*0640*/  SEL R21, R3, 0x63400000, !P1 ;  /* 0x6340000003157807 */ /* 0x000fe40004800000 */
[--C-:B------:R-:W-:Y:S02]  /*0650*/  @!P2 LOP3.LUT R25, R25, 0x80000000, R9.reuse, 0xf8, !PT ;  /* 0x800000001919a812 */ /* 0x100fe400078ef809 */
[----:B------:R-:W-:Y:S02]  /*0660*/  LOP3.LUT R21, R21, 0x800fffff, R9, 0xf8, !PT ;  /* 0x800fffff15157812 */ /* 0x000fe400078ef809 */
[----:B------:R-:W-:Y:S02]  /*0670*/  @!P2 LOP3.LUT R25, R25, 0x100000, RZ, 0xfc, !PT ;  /* 0x001000001919a812 */ /* 0x000fe400078efcff */
[----:B------:R-:W-:-:S04]  /*0680*/  @!P0 LOP3.LUT R29, R7, 0x7ff00000, RZ, 0xc0, !PT ;  /* 0x7ff00000071d8812 */ /* 0x000fc800078ec0ff */
[----:B------:R-:W-:Y:S02]  /*0690*/  @!P2 DFMA R20, R20, 2, -R24 ;  /* 0x400000001414a82b */ /* 0x000fe40000000818 */
[----:B0-----:R-:W-:-:S08]  /*06a0*/  DFMA R24, R22, -R6, 1 ;  /* 0x3ff000001618742b */ /* 0x001fd00000000806 */
[----:B------:R-:W-:-:S08]  /*06b0*/  DFMA R24, R24, R24, R24 ;  /* 0x000000181818722b */ /* 0x000fd00000000018 */
[----:B------:R-:W-:-:S08]  /*06c0*/  DFMA R24, R22, R24, R22 ;  /* 0x000000181618722b */ /* 0x000fd00000000016 */
[----:B------:R-:W-:-:S08]  /*06d0*/  DFMA R22, R24, -R6, 1 ;  /* 0x3ff000001816742b */ /* 0x000fd00000000806 */
[----:B------:R-:W-:-:S08]  /*06e0*/  DFMA R22, R24, R22, R24 ;  /* 0x000000161816722b */ /* 0x000fd00000000018 */
[----:B------:R-:W-:-:S08]  /*06f0*/  DMUL R24, R22, R20 ;  /* 0x0000001416187228 */ /* 0x000fd00000000000 */
[----:B------:R-:W-:-:S08]  /*0700*/  DFMA R26, R24, -R6, R20 ;  /* 0x80000006181a722b */ /* 0x000fd00000000014 */
[----:B------:R-:W-:Y:S01]  /*0710*/  DFMA R26, R22, R26, R24 ;  /* 0x0000001a161a722b */ /* 0x000fe20000000018 */
[----:B------:R-:W-:Y:S01]  /*0720*/  IMAD.MOV.U32 R22, RZ, RZ, R2 ;  /* 0x000000ffff167224 */ /* 0x000fe200078e0002 */
[----:B------:R-:W-:-:S05]  /*0730*/  @!P2 LOP3.LUT R22, R21, 0x7ff00000, RZ, 0xc0, !PT ;  /* 0x7ff000001516a812 */ /* 0x000fca00078ec0ff */
[----:B------:R-:W-:-:S05]  /*0740*/  VIADD R23, R22, 0xffffffff ;  /* 0xffffffff16177836 */ /* 0x000fca0000000000 */
[----:B------:R-:W-:Y:S01]  /*0750*/  ISETP.GT.U32.AND P0, PT, R23, 0x7feffffe, PT ;  /* 0x7feffffe1700780c */ /* 0x000fe20003f04070 */
[----:B------:R-:W-:-:S05]  /*0760*/  VIADD R23, R29, 0xffffffff ;  /* 0xffffffff1d177836 */ /* 0x000fca0000000000 */
[----:B------:R-:W-:-:S13]  /*0770*/  ISETP.GT.U32.OR P0, PT, R23, 0x7feffffe, P0 ;  /* 0x7feffffe1700780c */ /* 0x000fda0000704470 */
[----:B------:R-:W-:Y:S05]  /*0780*/  @P0 BRA `(.L_x_5) ;  /* 0x00000000006c0947 */ /* 0x000fea0003800000 */
[----:B------:R-:W-:-:S04]  /*0790*/  LOP3.LUT R9, R5, 0x7ff00000, RZ, 0xc0, !PT ;  /* 0x7ff0000005097812 */ /* 0x000fc800078ec0ff */
[CC--:B------:R-:W-:Y:S02]  /*07a0*/  VIADDMNMX R8, R2.reuse, -R9.reuse, 0xb9600000, !PT ;  /* 0xb960000002087446 */ /* 0x0c0fe40007800909 */
[----:B------:R-:W-:Y:S02]  /*07b0*/  ISETP.GE.U32.AND P0, PT, R2, R9, PT ;  /* 0x000000090200720c */ /* 0x000fe40003f06070 */
[----:B------:R-:W-:Y:S02]  /*07c0*/  VIMNMX R8, PT, PT, R8, 0x46a00000, PT ;  /* 0x46a0000008087848 */ /* 0x000fe40003fe0100 */
[----:B------:R-:W-:-:S05]  /*07d0*/  SEL R3, R3, 0x63400000, !P0 ;  /* 0x6340000003037807 */ /* 0x000fca0004000000 */
[----:B------:R-:W-:Y:S02]  /*07e0*/  IMAD.IADD R22, R8, 0x1, -R3 ;  /* 0x0000000108167824 */ /* 0x000fe400078e0a03 */
[----:B------:R-:W-:Y:S02]  /*07f0*/  IMAD.MOV.U32 R8, RZ, RZ, RZ ;  /* 0x000000ffff087224 */ /* 0x000fe400078e00ff */
[----:B------:R-:W-:-:S06]  /*0800*/  VIADD R9, R22, 0x7fe00000 ;  /* 0x7fe0000016097836 */ /* 0x000fcc0000000000 */
[----:B------:R-:W-:-:S10]  /*0810*/  DMUL R2, R26, R8 ;  /* 0x000000081a027228 */ /* 0x000fd40000000000 */
[----:B------:R-:W-:-:S13]  /*0820*/  FSETP.GTU.AND P0, PT, |R3|, 1.469367938527859385e-39, PT ;  /* 0x001000000300780b */ /* 0x000fda0003f0c200 */
[----:B------:R-:W-:Y:S05]  /*0830*/  @P0 BRA `(.L_x_6) ;  /* 0x0000000000940947 */ /* 0x000fea0003800000 */
[----:B------:R-:W-:Y:S01]  /*0840*/  DFMA R6, R26, -R6, R20 ;  /* 0x800000061a06722b */ /* 0x000fe20000000014 */
[----:B------:R-:W-:-:S09]  /*0850*/  IMAD.MOV.U32 R8, RZ, RZ, RZ ;  /* 0x000000ffff087224 */ /* 0x000fd200078e00ff */
[C---:B------:R-:W-:Y:S02]  /*0860*/  FSETP.NEU.AND P0, PT, R7.reuse, RZ, PT ;  /* 0x000000ff0700720b */ /* 0x040fe40003f0d000 */
[----:B------:R-:W-:-:S04]  /*0870*/  LOP3.LUT R5, R7, 0x80000000, R5, 0x48, !PT ;  /* 0x8000000007057812 */ /* 0x000fc800078e4805 */
[----:B------:R-:W-:-:S07]  /*0880*/  LOP3.LUT R9, R5, R9, RZ, 0xfc, !PT ;  /* 0x0000000905097212 */ /* 0x000fce00078efcff */
[----:B------:R-:W-:Y:S05]  /*0890*/  @!P0 BRA `(.L_x_6) ;  /* 0x00000000007c8947 */ /* 0x000fea0003800000 */
[----:B------:R-:W-:Y:S01]  /*08a0*/  IMAD.MOV R7, RZ, RZ, -R22 ;  /* 0x000000ffff077224 */ /* 0x000fe200078e0a16 */
[----:B------:R-:W-:Y:S01]  /*08b0*/  DMUL.RP R8, R26, R8 ;  /* 0x000000081a087228 */ /* 0x000fe20000008000 */
[----:B------:R-:W-:-:S06]  /*08c0*/  IMAD.MOV.U32 R6, RZ, RZ, RZ ;  /* 0x000000ffff067224 */ /* 0x000fcc00078e00ff */
[----:B------:R-:W-:-:S03]  /*08d0*/  DFMA R6, R2, -R6, R26 ;  /* 0x800000060206722b */ /* 0x000fc6000000001a */
[----:B------:R-:W-:-:S03]  /*08e0*/  LOP3.LUT R5, R9, R5, RZ, 0x3c, !PT ;  /* 0x0000000509057212 */ /* 0x000fc600078e3cff */
[----:B------:R-:W-:-:S04]  /*08f0*/  IADD3 R6, PT, PT, -R22, -0x43300000, RZ ;  /* 0xbcd0000016067810 */ /* 0x000fc80007ffe1ff */
[----:B------:R-:W-:-:S04]  /*0900*/  FSETP.NEU.AND P0, PT, |R7|, R6, PT ;  /* 0x000000060700720b */ /* 0x000fc80003f0d200 */
[----:B------:R-:W-:Y:S02]  /*0910*/  FSEL R2, R8, R2, !P0 ;  /* 0x0000000208027208 */ /* 0x000fe40004000000 */
[----:B------:R-:W-:Y:S01]  /*0920*/  FSEL R3, R5, R3, !P0 ;  /* 0x0000000305037208 */ /* 0x000fe20004000000 */
[----:B------:R-:W-:Y:S06]  /*0930*/  BRA `(.L_x_6) ;  /* 0x0000000000547947 */ /* 0x000fec0003800000 */
.L_x_5:
[----:B------:R-:W-:-:S14]  /*0940*/  DSETP.NAN.AND P0, PT, R8, R8, PT ;  /* 0x000000080800722a */ /* 0x000fdc0003f08000 */
[----:B------:R-:W-:Y:S05]  /*0950*/  @P0 BRA `(.L_x_7) ;  /* 0x0000000000440947 */ /* 0x000fea0003800000 */
[----:B------:R-:W-:-:S14]  /*0960*/  DSETP.NAN.AND P0, PT, R4, R4, PT ;  /* 0x000000040400722a */ /* 0x000fdc0003f08000 */
[----:B------:R-:W-:Y:S05]  /*0970*/  @P0 BRA `(.L_x_8) ;  /* 0x0000000000300947 */ /* 0x000fea0003800000 */
[----:B------:R-:W-:Y:S01]  /*0980*/  ISETP.NE.AND P0, PT, R22, R29, PT ;  /* 0x0000001d1600720c */ /* 0x000fe20003f05270 */
[----:B------:R-:W-:Y:S02]  /*0990*/  IMAD.MOV.U32 R2, RZ, RZ, 0x0 ;  /* 0x00000000ff027424 */ /* 0x000fe400078e00ff */
[----:B------:R-:W-:-:S10]  /*09a0*/  IMAD.MOV.U32 R3, RZ, RZ, -0x80000 ;  /* 0xfff80000ff037424 */ /* 0x000fd400078e00ff */
[----:B------:R-:W-:Y:S05]  /*09b0*/  @!P0 BRA `(.L_x_6) ;  /* 0x0000000000348947 */ /* 0x000fea0003800000 */
[----:B------:R-:W-:Y:S02]  /*09c0*/  ISETP.NE.AND P0, PT, R22, 0x7ff00000, PT ;  /* 0x7ff000001600780c */ /* 0x000fe40003f05270 */
[----:B------:R-:W-:Y:S02]  /*09d0*/  LOP3.LUT R3, R9, 0x80000000, R5, 0x48, !PT ;  /* 0x8000000009037812 */ /* 0x000fe400078e4805 */
[----:B------:R-:W-:-:S13]  /*09e0*/  ISETP.EQ.OR P0, PT, R29, RZ, !P0 ;  /* 0x000000ff1d00720c */ /* 0x000fda0004702670 */
[----:B------:R-:W-:Y:S01]  /*09f0*/  @P0 LOP3.LUT R4, R3, 0x7ff00000, RZ, 0xfc, !PT ;  /* 0x7ff0000003040812 */ /* 0x000fe200078efcff */
[----:B------:R-:W-:Y:S02]  /*0a00*/  @!P0 IMAD.MOV.U32 R2, RZ, RZ, RZ ;  /* 0x000000ffff028224 */ /* 0x000fe400078e00ff */
[----:B------:R-:W-:Y:S02]  /*0a10*/  @P0 IMAD.MOV.U32 R2, RZ, RZ, RZ ;  /* 0x000000ffff020224 */ /* 0x000fe400078e00ff */
[----:B------:R-:W-:Y:S01]  /*0a20*/  @P0 IMAD.MOV.U32 R3, RZ, RZ, R4 ;  /* 0x000000ffff030224 */ /* 0x000fe200078e0004 */
[----:B------:R-:W-:Y:S06]  /*0a30*/  BRA `(.L_x_6) ;  /* 0x0000000000147947 */ /* 0x000fec0003800000 */
.L_x_8:
[----:B------:R-:W-:Y:S01]  /*0a40*/  LOP3.LUT R3, R5, 0x80000, RZ, 0xfc, !PT ;  /* 0x0008000005037812 */ /* 0x000fe200078efcff */
[----:B------:R-:W-:Y:S01]  /*0a50*/  IMAD.MOV.U32 R2, RZ, RZ, R4 ;  /* 0x000000ffff027224 */ /* 0x000fe200078e0004 */
[----:B------:R-:W-:Y:S06]  /*0a60*/  BRA `(.L_x_6) ;  /* 0x0000000000087947 */ /* 0x000fec0003800000 */
.L_x_7:
[----:B------:R-:W-:Y:S01]  /*0a70*/  LOP3.LUT R3, R9, 0x80000, RZ, 0xfc, !PT ;  /* 0x0008000009037812 */ /* 0x000fe200078efcff */
[----:B------:R-:W-:-:S07]  /*0a80*/  IMAD.MOV.U32 R2, RZ, RZ, R8 ;  /* 0x000000ffff027224 */ /* 0x000fce00078e0008 */
.L_x_6:
[----:B------:R-:W-:Y:S05]  /*0a90*/  BSYNC.RECONVERGENT B1 ;  /* 0x0000000000017941 */ /* 0x000fea0003800200 */
.L_x_4:
[----:B------:R-:W-:Y:S02]  /*0aa0*/  IMAD.MOV.U32 R4, RZ, RZ, R2 ;  /* 0x000000ffff047224 */ /* 0x000fe400078e0002 */
[----:B------:R-:W-:Y:S02]  /*0ab0*/  IMAD.MOV.U32 R5, RZ, RZ, R3 ;  /* 0x000000ffff057224 */ /* 0x000fe400078e0003 */
[----:B------:R-:W-:Y:S02]  /*0ac0*/  IMAD.MOV.U32 R2, RZ, RZ, R0 ;  /* 0x000000ffff027224 */ /* 0x000fe400078e0000 */
[----:B------:R-:W-:-:S04]  /*0ad0*/  IMAD.MOV.U32 R3, RZ, RZ, 0x0 ;  /* 0x00000000ff037424 */ /* 0x000fc800078e00ff */
[----:B------:R-:W-:Y:S05]  /*0ae0*/  RET.REL.NODEC R2 `(_Z6kernelPA2_dPdS1_) ;  /* 0xfffffff402447950 */ /* 0x000fea0003c3ffff */
.L_x_9:
[----:B------:R-:W-:-:S00]  /*0af0*/  BRA `(.L_x_9) ;  /* 0xfffffffc00fc7947 */ /* 0x000fc0000383ffff */
[----:B------:R-:W-:-:S00]  /*0b00*/  NOP ;  /* 0x0000000000007918 */ /* 0x000fc00000000000 */
[----:B------:R-:W-:-:S00]  /*0b10*/  NOP ;  /* 0x0000000000007918 */ /* 0x000fc00000000000 */
[----:B------:R-:W-:-:S00]  /*0b20*/  NOP ;  /* 0x0000000000007918 */ /* 0x000fc00000000000 */
[----:B------:R-:W-:-:S00]  /*0b30*/  NOP ;  /* 0x0000000000007918 */ /* 0x000fc00000000000 */
[----:B------:R-:W-:-:S00]  /*0b40*/  NOP ;  /* 0x0000000000007918 */ /* 0x000fc00000000000 */
[----:B------:R-:W-:-:S00]  /*0b50*/  NOP ;  /* 0x0000000000007918 */ /* 0x000fc00000000000 */
[----:B------:R-:W-:-:S00]  /*0b60*/  NOP ;  /* 0x0000000000007918 */ /* 0x000fc00000000000 */
[----:B------:R-:W-:-:S00]  /*0b70*/  NOP ;  /* 0x0000000000007918 */ /* 0x000fc00000000000 */
.L_x_10:


//--------------------- .nv.shared.reserved.0     --------------------------
	.section	.nv.shared.reserved.0,"aw",@nobits
	.weak		__nv_reservedSMEM_offset_0_alias
	.size		__nv_reservedSMEM_offset_0_alias, 0, 64
	.other		__nv_reservedSMEM_offset_0_alias,@"STO_CUDA_RESERVED_SHARED STV_DEFAULT"
__nv_reservedSMEM_offset_0_alias:
	.zero		0
	.zero		64


//--------------------- .nv.constant0._Z6kernelPA2_dPdS1_ --------------------------
	.section	.nv.constant0._Z6kernelPA2_dPdS1_,"a",@progbits
	.sectionflags	@""
	.align	4
.nv.constant0._Z6kernelPA2_dPdS1_:
	.zero		920


//--------------------- SYMBOLS --------------------------

	.type		.nv.reservedSmem.offset0,@object
	.size		.nv.reservedSmem.offset0,0x4
